	.headerflags	@"EF_CUDA_TEXMODE_UNIFIED EF_CUDA_64BIT_ADDRESS EF_CUDA_ACCELERATORS EF_CUDA_SM90 EF_CUDA_VIRTUAL_SM(EF_CUDA_SM90)"
	.elftype	@"ET_EXEC"


//--------------------- .nv.info                  --------------------------
	.section	.nv.info,"",@"SHT_CUDA_INFO"
	.align	4


	//----- nvinfo : EIATTR_REGCOUNT
	.align		4
        /*0000*/ 	.byte	0x04, 0x2f
        /*0002*/ 	.short	(.L_3 - .L_2)
	.align		4
.L_2:
        /*0004*/ 	.word	index@(triton_poi_fused__native_batch_norm_legit_no_training_leaky_relu_0)
        /*0008*/ 	.word	0x00000010


	//----- nvinfo : EIATTR_MIN_STACK_SIZE
	.align		4
.L_3:
        /*000c*/ 	.byte	0x04, 0x12
        /*000e*/ 	.short	(.L_5 - .L_4)
	.align		4
.L_4:
        /*0010*/ 	.word	index@(triton_poi_fused__native_batch_norm_legit_no_training_leaky_relu_0)
        /*0014*/ 	.word	0x00000000


	//----- nvinfo : EIATTR_FRAME_SIZE
	.align		4
.L_5:
        /*0018*/ 	.byte	0x04, 0x11
        /*001a*/ 	.short	(.L_7 - .L_6)
	.align		4
.L_6:
        /*001c*/ 	.word	index@(triton_poi_fused__native_batch_norm_legit_no_training_leaky_relu_0)
        /*0020*/ 	.word	0x00000000


	//----- nvinfo : EIATTR_MIN_STACK_SIZE
	.align		4
.L_7:
        /*0024*/ 	.byte	0x04, 0x12
        /*0026*/ 	.short	(.L_9 - .L_8)
	.align		4
.L_8:
        /*0028*/ 	.word	index@(triton_poi_fused__native_batch_norm_legit_no_training_leaky_relu_0)
        /*002c*/ 	.word	0x00000000
.L_9:


//--------------------- .nv.info.triton_poi_fused__native_batch_norm_legit_no_training_leaky_relu_0 --------------------------
	.section	.nv.info.triton_poi_fused__native_batch_norm_legit_no_training_leaky_relu_0,"",@"SHT_CUDA_INFO"
	.sectionflags	@""
	.align	4


	//----- nvinfo : EIATTR_CUDA_API_VERSION
	.align		4
        /*0000*/ 	.byte	0x04, 0x37
        /*0002*/ 	.short	(.L_11 - .L_10)
.L_10:
        /*0004*/ 	.word	0x0000007c


	//----- nvinfo : EIATTR_KPARAM_INFO
	.align		4
.L_11:
        /*0008*/ 	.byte	0x04, 0x17
        /*000a*/ 	.short	(.L_13 - .L_12)
.L_12:
        /*000c*/ 	.word	0x00000000
        /*0010*/ 	.short	0x0006
        /*0012*/ 	.short	0x0030
        /*0014*/ 	.byte	0x00, 0xf0, 0x11, 0x00


	//----- nvinfo : EIATTR_KPARAM_INFO
	.align		4
.L_13:
        /*0018*/ 	.byte	0x04, 0x17
        /*001a*/ 	.short	(.L_15 - .L_14)
.L_14:
        /*001c*/ 	.word	0x00000000
        /*0020*/ 	.short	0x0005
        /*0022*/ 	.short	0x0028
        /*0024*/ 	.byte	0x00, 0xf4, 0x21, 0x00


	//----- nvinfo : EIATTR_KPARAM_INFO
	.align		4
.L_15:
        /*0028*/ 	.byte	0x04, 0x17
        /*002a*/ 	.short	(.L_17 - .L_16)
.L_16:
        /*002c*/ 	.word	0x00000000
        /*0030*/ 	.short	0x0004
        /*0032*/ 	.short	0x0020
        /*0034*/ 	.byte	0x00, 0xf4, 0x21, 0x00


	//----- nvinfo : EIATTR_KPARAM_INFO
	.align		4
.L_17:
        /*0038*/ 	.byte	0x04, 0x17
        /*003a*/ 	.short	(.L_19 - .L_18)
.L_18:
        /*003c*/ 	.word	0x00000000
        /*0040*/ 	.short	0x0003
        /*0042*/ 	.short	0x0018
        /*0044*/ 	.byte	0x00, 0xf4, 0x21, 0x00


	//----- nvinfo : EIATTR_KPARAM_INFO
	.align		4
.L_19:
        /*0048*/ 	.byte	0x04, 0x17
        /*004a*/ 	.short	(.L_21 - .L_20)
.L_20:
        /*004c*/ 	.word	0x00000000
        /*0050*/ 	.short	0x0002
        /*0052*/ 	.short	0x0010
        /*0054*/ 	.byte	0x00, 0xf4, 0x21, 0x00


	//----- nvinfo : EIATTR_KPARAM_INFO
	.align		4
.L_21:
        /*0058*/ 	.byte	0x04, 0x17
        /*005a*/ 	.short	(.L_23 - .L_22)
.L_22:
        /*005c*/ 	.word	0x00000000
        /*0060*/ 	.short	0x0001
        /*0062*/ 	.short	0x0008
        /*0064*/ 	.byte	0x00, 0xf4, 0x21, 0x00


	//----- nvinfo : EIATTR_KPARAM_INFO
	.align		4
.L_23:
        /*0068*/ 	.byte	0x04, 0x17
        /*006a*/ 	.short	(.L_25 - .L_24)
.L_24:
        /*006c*/ 	.word	0x00000000
        /*0070*/ 	.short	0x0000
        /*0072*/ 	.short	0x0000
        /*0074*/ 	.byte	0x00, 0xf4, 0x21, 0x00


	//----- nvinfo : EIATTR_SPARSE_MMA_MASK
	.align		4
.L_25:
        /*0078*/ 	.byte	0x03, 0x50
        /*007a*/ 	.short	0x0000


	//----- nvinfo : EIATTR_MAXREG_COUNT
	.align		4
        /*007c*/ 	.byte	0x03, 0x1b
        /*007e*/ 	.short	0x00ff


	//----- nvinfo : EIATTR_EXIT_INSTR_OFFSETS
	.align		4
        /*0080*/ 	.byte	0x04, 0x1c
        /*0082*/ 	.short	(.L_27 - .L_26)


	//   ....[0]....
.L_26:
        /*0084*/ 	.word	0x00000350


	//----- nvinfo : EIATTR_REQNTID
	.align		4
.L_27:
        /*0088*/ 	.byte	0x04, 0x10
        /*008a*/ 	.short	(.L_29 - .L_28)
.L_28:
        /*008c*/ 	.word	0x00000100
        /*0090*/ 	.word	0x00000001
        /*0094*/ 	.word	0x00000001


	//----- nvinfo : EIATTR_CBANK_PARAM_SIZE
	.align		4
.L_29:
        /*0098*/ 	.byte	0x03, 0x19
        /*009a*/ 	.short	0x0034


	//----- nvinfo : EIATTR_PARAM_CBANK
	.align		4
        /*009c*/ 	.byte	0x04, 0x0a
        /*009e*/ 	.short	(.L_31 - .L_30)
	.align		4
.L_30:
        /*00a0*/ 	.word	index@(.nv.constant0.triton_poi_fused__native_batch_norm_legit_no_training_leaky_relu_0)
        /*00a4*/ 	.short	0x0210
        /*00a6*/ 	.short	0x0034


	//----- nvinfo : EIATTR_SW_WAR
	.align		4
.L_31:
        /*00a8*/ 	.byte	0x04, 0x36
        /*00aa*/ 	.short	(.L_33 - .L_32)
.L_32:
        /*00ac*/ 	.word	0x00000008
.L_33:


//--------------------- .nv.callgraph             --------------------------
	.section	.nv.callgraph,"",@"SHT_CUDA_CALLGRAPH"
	.align	4
	.sectionentsize	8
	.align		4
        /*0000*/ 	.word	0x00000000
	.align		4
        /*0004*/ 	.word	0xffffffff
	.align		4
        /*0008*/ 	.word	0x00000000
	.align		4
        /*000c*/ 	.word	0xfffffffe
	.align		4
        /*0010*/ 	.word	0x00000000
	.align		4
        /*0014*/ 	.word	0xfffffffd
	.align		4
        /*0018*/ 	.word	0x00000000
	.align		4
        /*001c*/ 	.word	0xfffffffc


//--------------------- .nv.constant4             --------------------------
	.section	.nv.constant4,"a",@progbits
	.align	8
	.align		8
.nv.constant4:
        /*0000*/ 	.dword	_$_str
	.align		8
        /*0008*/ 	.dword	_$_str_$_2


//--------------------- .text.triton_poi_fused__native_batch_norm_legit_no_training_leaky_relu_0 --------------------------
	.section	.text.triton_poi_fused__native_batch_norm_legit_no_training_leaky_relu_0,"ax",@progbits
	.align	128
        .global         triton_poi_fused__native_batch_norm_legit_no_training_leaky_relu_0
        .type           triton_poi_fused__native_batch_norm_legit_no_training_leaky_relu_0,@function
        .size           triton_poi_fused__native_batch_norm_legit_no_training_leaky_relu_0,(.L_x_1 - triton_poi_fused__native_batch_norm_legit_no_training_leaky_relu_0)
        .other          triton_poi_fused__native_batch_norm_legit_no_training_leaky_relu_0,@"STO_CUDA_ENTRY STV_DEFAULT"
triton_poi_fused__native_batch_norm_legit_no_training_leaky_relu_0:
.text.triton_poi_fused__native_batch_norm_legit_no_training_leaky_relu_0:
[----:B------:R-:W-:Y:S01]  /*0000*/  LDC R1, c[0x0][0x28] ;  /* 0x00000a00ff017b82 */ /* 0x000fe20000000800 */
[----:B------:R-:W1:Y:S07]  /*0010*/  S2R R0, SR_TID.X ;  /* 0x0000000000007919 */ /* 0x000e6e0000002100 */
[----:B------:R-:W2:Y:S01]  /*0020*/  LDC.64 R6, c[0x0][0x228] ;  /* 0x00008a00ff067b82 */ /* 0x000ea20000000a00 */
[----:B------:R-:W-:Y:S01]  /*0030*/  ULDC.64 UR4, c[0x0][0x208] ;  /* 0x0000820000047ab9 */ /* 0x000fe20000000a00 */
[----:B------:R-:W3:Y:S06]  /*0040*/  S2R R5, SR_CTAID.X ;  /* 0x0000000000057919 */ /* 0x000eec0000002500 */
[----:B------:R-:W4:Y:S08]  /*0050*/  LDC.64 R8, c[0x0][0x230] ;  /* 0x00008c00ff087b82 */ /* 0x000f300000000a00 */
[----:B------:R-:W5:Y:S01]  /*0060*/  LDC.64 R10, c[0x0][0x238] ;  /* 0x00008e00ff0a7b82 */ /* 0x000f620000000a00 */
[----:B-1----:R-:W-:-:S02]  /*0070*/  SHF.L.U32 R0, R0, 0x1, RZ ;  /* 0x0000000100007819 */ /* 0x002fc400000006ff */
[----:B---3--:R-:W-:Y:S02]  /*0080*/  SHF.R.S32.HI R3, RZ, 0x16, R5 ;  /* 0x00000016ff037819 */ /* 0x008fe40000011405 */
[----:B------:R-:W-:Y:S02]  /*0090*/  LOP3.LUT R0, R0, 0x1fe, RZ, 0xc0, !PT ;  /* 0x000001fe00007812 */ /* 0x000fe400078ec0ff */
[----:B------:R-:W-:Y:S02]  /*00a0*/  SGXT R3, R3, 0x1 ;  /* 0x000000010303781a */ /* 0x000fe40000000200 */
[----:B------:R-:W-:Y:S02]  /*00b0*/  LEA R0, R5, R0, 0x9 ;  /* 0x0000000005007211 */ /* 0x000fe400078e48ff */
[----:B------:R-:W1:Y:S02]  /*00c0*/  LDC.64 R4, c[0x0][0x220] ;  /* 0x00008800ff047b82 */ /* 0x000e640000000a00 */
[----:B------:R-:W-:-:S04]  /*00d0*/  LEA.HI R3, R3, R0, RZ, 0xc ;  /* 0x0000000003037211 */ /* 0x000fc800078f60ff */
[----:B------:R-:W-:-:S04]  /*00e0*/  SHF.R.S32.HI R3, RZ, 0xc, R3 ;  /* 0x0000000cff037819 */ /* 0x000fc80000011403 */
[----:B------:R-:W-:-:S04]  /*00f0*/  LEA.HI R2, R3, R3, RZ, 0x4 ;  /* 0x0000000303027211 */ /* 0x000fc800078f20ff */
[----:B------:R-:W-:-:S04]  /*0100*/  LOP3.LUT R2, R2, 0xfffffff0, RZ, 0xc0, !PT ;  /* 0xfffffff002027812 */ /* 0x000fc800078ec0ff */
[----:B------:R-:W-:Y:S02]  /*0110*/  IADD3 R13, R3, -R2, RZ ;  /* 0x80000002030d7210 */ /* 0x000fe40007ffe0ff */
[----:B------:R-:W3:Y:S03]  /*0120*/  LDC.64 R2, c[0x0][0x218] ;  /* 0x00008600ff027b82 */ /* 0x000ee60000000a00 */
[----:B--2---:R-:W-:-:S06]  /*0130*/  IMAD.WIDE R6, R13, 0x4, R6 ;  /* 0x000000040d067825 */ /* 0x004fcc00078e0206 */
[----:B------:R-:W2:Y:S01]  /*0140*/  LDG.E.EL R6, desc[UR4][R6.64] ;  /* 0x0000000406067981 */ /* 0x000ea2000c2e1900 */
[----:B-1----:R-:W-:-:S06]  /*0150*/  IMAD.WIDE R4, R13, 0x4, R4 ;  /* 0x000000040d047825 */ /* 0x002fcc00078e0204 */
[----:B------:R-:W2:Y:S01]  /*0160*/  LDG.E.EL R4, desc[UR4][R4.64] ;  /* 0x0000000404047981 */ /* 0x000ea2000c2e1900 */
[----:B---3--:R-:W-:-:S06]  /*0170*/  IMAD.WIDE R2, R0, 0x4, R2 ;  /* 0x0000000400027825 */ /* 0x008fcc00078e0202 */
[----:B------:R-:W3:Y:S01]  /*0180*/  LDG.E.64 R2, desc[UR4][R2.64] ;  /* 0x0000000402027981 */ /* 0x000ee2000c1e1b00 */
[----:B----4-:R-:W-:-:S04]  /*0190*/  IMAD.WIDE R8, R13, 0x4, R8 ;  /* 0x000000040d087825 */ /* 0x010fc800078e0208 */
[----:B-----5:R-:W-:Y:S02]  /*01a0*/  IMAD.WIDE R10, R13, 0x4, R10 ;  /* 0x000000040d0a7825 */ /* 0x020fe400078e020a */
[----:B------:R-:W4:Y:S04]  /*01b0*/  LDG.E.EL R8, desc[UR4][R8.64] ;  /* 0x0000000408087981 */ /* 0x000f28000c2e1900 */
[----:B------:R-:W4:Y:S01]  /*01c0*/  LDG.E.EL R11, desc[UR4][R10.64] ;  /* 0x000000040a0b7981 */ /* 0x000f22000c2e1900 */
[----:B------:R-:W-:Y:S01]  /*01d0*/  HFMA2.MMA R12, -RZ, RZ, 1.625, 0 ;  /* 0x3e800000ff0c7435 */ /* 0x000fe200000001ff */
[----:B--2---:R-:W-:-:S04]  /*01e0*/  FADD R6, R6, 9.9999997473787516356e-06 ;  /* 0x3727c5ac06067421 */ /* 0x004fc80000000000 */
[----:B------:R-:W1:Y:S02]  /*01f0*/  MUFU.SQRT R7, R6 ;  /* 0x0000000600077308 */ /* 0x000e640000002000 */
[C---:B-1----:R-:W-:Y:S02]  /*0200*/  FSETP.GT.AND P0, PT, R7.reuse, 8.50705917302346158658e+37, PT ;  /* 0x7e8000000700780b */ /* 0x042fe40003f04000 */
[----:B------:R-:W-:-:S11]  /*0210*/  FSETP.GEU.AND P1, PT, R7, 1.175494350822287508e-38, PT ;  /* 0x008000000700780b */ /* 0x000fd60003f2e000 */
[----:B------:R-:W-:-:S04]  /*0220*/  @P0 FMUL R7, R7, 0.25 ;  /* 0x3e80000007070820 */ /* 0x000fc80000400000 */
[----:B------:R-:W-:-:S06]  /*0230*/  @!P1 FMUL R7, R7, 16777216 ;  /* 0x4b80000007079820 */ /* 0x000fcc0000400000 */
[----:B------:R-:W1:Y:S01]  /*0240*/  MUFU.RCP R7, R7 ;  /* 0x0000000700077308 */ /* 0x000e620000001000 */
[----:B------:R-:W-:Y:S01]  /*0250*/  FSEL R12, R12, 1, P0 ;  /* 0x3f8000000c0c7808 */ /* 0x000fe20000000000 */
[----:B---3--:R-:W-:-:S04]  /*0260*/  FADD R5, R3, -R4 ;  /* 0x8000000403057221 */ /* 0x008fc80000000000 */
[----:B------:R-:W-:Y:S01]  /*0270*/  @!P1 FMUL R12, R12, 16777216 ;  /* 0x4b8000000c0c9820 */ /* 0x000fe20000400000 */
[----:B------:R-:W-:Y:S02]  /*0280*/  FADD R4, R2, -R4 ;  /* 0x8000000402047221 */ /* 0x000fe40000000000 */
[----:B------:R-:W2:Y:S01]  /*0290*/  LDC.64 R2, c[0x0][0x210] ;  /* 0x00008400ff027b82 */ /* 0x000ea20000000a00 */
[----:B-1----:R-:W-:-:S04]  /*02a0*/  FMUL R12, R7, R12 ;  /* 0x0000000c070c7220 */ /* 0x002fc80000400000 */
[-C--:B------:R-:W-:Y:S01]  /*02b0*/  FMUL R4, R4, R12.reuse ;  /* 0x0000000c04047220 */ /* 0x080fe20000400000 */
[----:B------:R-:W-:-:S03]  /*02c0*/  FMUL R12, R5, R12 ;  /* 0x0000000c050c7220 */ /* 0x000fc60000400000 */
[C-C-:B----4-:R-:W-:Y:S01]  /*02d0*/  FFMA R4, R8.reuse, R4, R11.reuse ;  /* 0x0000000408047223 */ /* 0x150fe2000000000b */
[----:B------:R-:W-:-:S04]  /*02e0*/  FFMA R5, R8, R12, R11 ;  /* 0x0000000c08057223 */ /* 0x000fc8000000000b */
[----:B------:R-:W-:Y:S02]  /*02f0*/  FSETP.GT.AND P0, PT, R4, RZ, PT ;  /* 0x000000ff0400720b */ /* 0x000fe40003f04000 */
[----:B------:R-:W-:Y:S01]  /*0300*/  FSETP.GT.AND P1, PT, R5, RZ, PT ;  /* 0x000000ff0500720b */ /* 0x000fe20003f24000 */
[----:B--2---:R-:W-:-:S10]  /*0310*/  IMAD.WIDE R2, R0, 0x4, R2 ;  /* 0x0000000400027825 */ /* 0x004fd400078e0202 */
[----:B------:R-:W-:Y:S02]  /*0320*/  @!P0 FMUL R4, R4, 0.20000000298023223877 ;  /* 0x3e4ccccd04048820 */ /* 0x000fe40000400000 */
[----:B------:R-:W-:-:S05]  /*0330*/  @!P1 FMUL R5, R5, 0.20000000298023223877 ;  /* 0x3e4ccccd05059820 */ /* 0x000fca0000400000 */
[----:B------:R-:W-:Y:S01]  /*0340*/  STG.E.64 desc[UR4][R2.64], R4 ;  /* 0x0000000402007986 */ /* 0x000fe2000c101b04 */
[----:B------:R-:W-:Y:S05]  /*0350*/  EXIT ;  /* 0x000000000000794d */ /* 0x000fea0003800000 */
.L_x_0:
[----:B------:R-:W-:-:S00]  /*0360*/  BRA `(.L_x_0) ;  /* 0xfffffffc00fc7947 */ /* 0x000fc0000383ffff */
[----:B------:R-:W-:-:S00]  /*0370*/  NOP ;  /* 0x0000000000007918 */ /* 0x000fc00000000000 */
        /* <DEDUP_REMOVED lines=8> */
.L_x_1:


//--------------------- .nv.global.init           --------------------------
	.section	.nv.global.init,"aw",@progbits
.nv.global.init:
	.type		_$_str,@object
	.size		_$_str,(_$_str_$_2 - _$_str)
_$_str:
        /*0000*/ 	.byte	0x5f, 0x5f, 0x43, 0x55, 0x44, 0x41, 0x5f, 0x46, 0x54, 0x5a, 0x00
	.type		_$_str_$_2,@object
	.size		_$_str_$_2,(.L_1 - _$_str_$_2)
_$_str_$_2:
        /*000b*/ 	.byte	0x5f, 0x5f, 0x43, 0x55, 0x44, 0x41, 0x5f, 0x50, 0x52, 0x45, 0x43, 0x5f, 0x53, 0x51, 0x52, 0x54
        /*001b*/ 	.byte	0x00
.L_1:


//--------------------- .nv.constant0.triton_poi_fused__native_batch_norm_legit_no_training_leaky_relu_0 --------------------------
	.section	.nv.constant0.triton_poi_fused__native_batch_norm_legit_no_training_leaky_relu_0,"a",@progbits
	.sectionflags	@""
	.align	4
.nv.constant0.triton_poi_fused__native_batch_norm_legit_no_training_leaky_relu_0:
	.zero		580
